//
// Generated by NVIDIA NVVM Compiler
//
// Compiler Build ID: CL-36424714
// Cuda compilation tools, release 13.0, V13.0.88
// Based on NVVM 20.0.0
//

.version 9.0
.target sm_100
.address_size 64

	// .globl	_Z13cudaMatrixAddPfS_S_ii

.visible .entry _Z13cudaMatrixAddPfS_S_ii(
	.param .u64 .ptr .align 1 _Z13cudaMatrixAddPfS_S_ii_param_0,
	.param .u64 .ptr .align 1 _Z13cudaMatrixAddPfS_S_ii_param_1,
	.param .u64 .ptr .align 1 _Z13cudaMatrixAddPfS_S_ii_param_2,
	.param .u32 _Z13cudaMatrixAddPfS_S_ii_param_3,
	.param .u32 _Z13cudaMatrixAddPfS_S_ii_param_4
)
{
	.reg .pred 	%p<3>;
	.reg .b32 	%r<11>;
	.reg .b32 	%f<4>;
	.reg .b64 	%rd<13>;

	ld.param.u64 	%rd4, [_Z13cudaMatrixAddPfS_S_ii_param_0];
	ld.param.u64 	%rd5, [_Z13cudaMatrixAddPfS_S_ii_param_1];
	ld.param.u64 	%rd6, [_Z13cudaMatrixAddPfS_S_ii_param_2];
	ld.param.u32 	%r6, [_Z13cudaMatrixAddPfS_S_ii_param_3];
	ld.param.u32 	%r7, [_Z13cudaMatrixAddPfS_S_ii_param_4];
	// begin inline asm
	mov.u64 	%rd7, %clock64;
	// end inline asm
	mov.u32 	%r1, %ntid.x;
	mov.u32 	%r8, %ctaid.x;
	mov.u32 	%r9, %tid.x;
	mad.lo.s32 	%r10, %r1, %r8, %r9;
	mul.lo.s32 	%r3, %r7, %r6;
	setp.ge.s32 	%p1, %r10, %r3;
	@%p1 bra 	$L__BB0_3;
	cvta.to.global.u64 	%rd1, %rd4;
	cvta.to.global.u64 	%rd2, %rd5;
	cvta.to.global.u64 	%rd3, %rd6;
$L__BB0_2:
	mul.wide.s32 	%rd8, %r10, 4;
	add.s64 	%rd9, %rd1, %rd8;
	ld.global.f32 	%f1, [%rd9];
	add.s64 	%rd10, %rd2, %rd8;
	ld.global.f32 	%f2, [%rd10];
	add.f32 	%f3, %f1, %f2;
	add.s64 	%rd11, %rd3, %rd8;
	st.global.f32 	[%rd11], %f3;
	add.s32 	%r10, %r10, %r1;
	setp.lt.s32 	%p2, %r10, %r3;
	@%p2 bra 	$L__BB0_2;
$L__BB0_3:
	// begin inline asm
	mov.u64 	%rd12, %clock64;
	// end inline asm
	ret;

}
	// .globl	_Z14cudaMatrixMultPfS_S_i
.visible .entry _Z14cudaMatrixMultPfS_S_i(
	.param .u64 .ptr .align 1 _Z14cudaMatrixMultPfS_S_i_param_0,
	.param .u64 .ptr .align 1 _Z14cudaMatrixMultPfS_S_i_param_1,
	.param .u64 .ptr .align 1 _Z14cudaMatrixMultPfS_S_i_param_2,
	.param .u32 _Z14cudaMatrixMultPfS_S_i_param_3
)
{
	.reg .pred 	%p<10>;
	.reg .b32 	%r<42>;
	.reg .b32 	%f<67>;
	.reg .b64 	%rd<67>;

	ld.param.u64 	%rd14, [_Z14cudaMatrixMultPfS_S_i_param_0];
	ld.param.u64 	%rd15, [_Z14cudaMatrixMultPfS_S_i_param_1];
	ld.param.u32 	%r19, [_Z14cudaMatrixMultPfS_S_i_param_3];
	cvta.to.global.u64 	%rd1, %rd15;
	cvta.to.global.u64 	%rd2, %rd14;
	mov.u32 	%r20, %ctaid.x;
	mov.u32 	%r21, %ntid.x;
	mov.u32 	%r22, %tid.x;
	mad.lo.s32 	%r1, %r20, %r21, %r22;
	mov.u32 	%r23, %ctaid.y;
	mov.u32 	%r24, %ntid.y;
	mov.u32 	%r25, %tid.y;
	mad.lo.s32 	%r26, %r23, %r24, %r25;
	max.s32 	%r27, %r1, %r26;
	setp.ge.s32 	%p1, %r27, %r19;
	@%p1 bra 	$L__BB1_13;
	mul.lo.s32 	%r3, %r19, %r26;
	and.b32  	%r4, %r19, 7;
	setp.lt.u32 	%p2, %r19, 8;
	mov.f32 	%f66, 0f00000000;
	mov.b32 	%r40, 0;
	@%p2 bra 	$L__BB1_4;
	and.b32  	%r40, %r19, 2147483640;
	neg.s32 	%r38, %r40;
	mul.wide.s32 	%rd16, %r19, 4;
	add.s64 	%rd3, %rd1, %rd16;
	shl.b32 	%r7, %r19, 3;
	mul.wide.s32 	%rd17, %r19, 8;
	add.s64 	%rd4, %rd1, %rd17;
	mul.wide.s32 	%rd18, %r19, 12;
	add.s64 	%rd5, %rd1, %rd18;
	mul.wide.s32 	%rd19, %r19, 16;
	add.s64 	%rd6, %rd1, %rd19;
	mul.wide.s32 	%rd20, %r19, 20;
	add.s64 	%rd7, %rd1, %rd20;
	mul.wide.s32 	%rd21, %r19, 24;
	add.s64 	%rd8, %rd1, %rd21;
	mul.wide.s32 	%rd22, %r19, 28;
	add.s64 	%rd9, %rd1, %rd22;
	mul.wide.u32 	%rd23, %r3, 4;
	add.s64 	%rd24, %rd23, %rd2;
	add.s64 	%rd66, %rd24, 16;
	mov.f32 	%f66, 0f00000000;
	mov.u32 	%r37, %r1;
$L__BB1_3:
	.pragma "nounroll";
	mul.wide.s32 	%rd25, %r37, 4;
	add.s64 	%rd26, %rd3, %rd25;
	add.s64 	%rd27, %rd4, %rd25;
	add.s64 	%rd28, %rd5, %rd25;
	add.s64 	%rd29, %rd6, %rd25;
	add.s64 	%rd30, %rd7, %rd25;
	add.s64 	%rd31, %rd8, %rd25;
	add.s64 	%rd32, %rd9, %rd25;
	add.s64 	%rd33, %rd1, %rd25;
	ld.global.f32 	%f16, [%rd66+-16];
	ld.global.f32 	%f17, [%rd33];
	fma.rn.f32 	%f18, %f16, %f17, %f66;
	ld.global.f32 	%f19, [%rd66+-12];
	ld.global.f32 	%f20, [%rd26];
	fma.rn.f32 	%f21, %f19, %f20, %f18;
	ld.global.f32 	%f22, [%rd66+-8];
	ld.global.f32 	%f23, [%rd27];
	fma.rn.f32 	%f24, %f22, %f23, %f21;
	ld.global.f32 	%f25, [%rd66+-4];
	ld.global.f32 	%f26, [%rd28];
	fma.rn.f32 	%f27, %f25, %f26, %f24;
	ld.global.f32 	%f28, [%rd66];
	ld.global.f32 	%f29, [%rd29];
	fma.rn.f32 	%f30, %f28, %f29, %f27;
	ld.global.f32 	%f31, [%rd66+4];
	ld.global.f32 	%f32, [%rd30];
	fma.rn.f32 	%f33, %f31, %f32, %f30;
	ld.global.f32 	%f34, [%rd66+8];
	ld.global.f32 	%f35, [%rd31];
	fma.rn.f32 	%f36, %f34, %f35, %f33;
	ld.global.f32 	%f37, [%rd66+12];
	ld.global.f32 	%f38, [%rd32];
	fma.rn.f32 	%f66, %f37, %f38, %f36;
	add.s32 	%r38, %r38, 8;
	add.s32 	%r37, %r37, %r7;
	add.s64 	%rd66, %rd66, 32;
	setp.ne.s32 	%p3, %r38, 0;
	@%p3 bra 	$L__BB1_3;
$L__BB1_4:
	setp.eq.s32 	%p4, %r4, 0;
	@%p4 bra 	$L__BB1_12;
	and.b32  	%r13, %r19, 3;
	setp.lt.u32 	%p5, %r4, 4;
	@%p5 bra 	$L__BB1_7;
	add.s32 	%r29, %r40, %r3;
	mul.wide.u32 	%rd34, %r29, 4;
	add.s64 	%rd35, %rd2, %rd34;
	ld.global.f32 	%f40, [%rd35];
	mad.lo.s32 	%r30, %r40, %r19, %r1;
	mul.wide.s32 	%rd36, %r30, 4;
	add.s64 	%rd37, %rd1, %rd36;
	ld.global.f32 	%f41, [%rd37];
	fma.rn.f32 	%f42, %f40, %f41, %f66;
	cvt.u64.u32 	%rd38, %r3;
	cvt.u64.u32 	%rd39, %r40;
	add.s64 	%rd40, %rd39, %rd38;
	shl.b64 	%rd41, %rd40, 2;
	add.s64 	%rd42, %rd2, %rd41;
	ld.global.f32 	%f43, [%rd42+4];
	mul.wide.s32 	%rd43, %r19, 4;
	add.s64 	%rd44, %rd37, %rd43;
	ld.global.f32 	%f44, [%rd44];
	fma.rn.f32 	%f45, %f43, %f44, %f42;
	ld.global.f32 	%f46, [%rd42+8];
	add.s64 	%rd45, %rd44, %rd43;
	ld.global.f32 	%f47, [%rd45];
	fma.rn.f32 	%f48, %f46, %f47, %f45;
	ld.global.f32 	%f49, [%rd42+12];
	add.s64 	%rd46, %rd45, %rd43;
	ld.global.f32 	%f50, [%rd46];
	fma.rn.f32 	%f66, %f49, %f50, %f48;
	add.s32 	%r40, %r40, 4;
$L__BB1_7:
	setp.eq.s32 	%p6, %r13, 0;
	@%p6 bra 	$L__BB1_12;
	setp.eq.s32 	%p7, %r13, 1;
	@%p7 bra 	$L__BB1_10;
	add.s32 	%r31, %r40, %r3;
	mul.wide.u32 	%rd47, %r31, 4;
	add.s64 	%rd48, %rd2, %rd47;
	ld.global.f32 	%f52, [%rd48];
	mad.lo.s32 	%r32, %r40, %r19, %r1;
	mul.wide.s32 	%rd49, %r32, 4;
	add.s64 	%rd50, %rd1, %rd49;
	ld.global.f32 	%f53, [%rd50];
	fma.rn.f32 	%f54, %f52, %f53, %f66;
	cvt.u64.u32 	%rd51, %r3;
	cvt.u64.u32 	%rd52, %r40;
	add.s64 	%rd53, %rd52, %rd51;
	shl.b64 	%rd54, %rd53, 2;
	add.s64 	%rd55, %rd2, %rd54;
	ld.global.f32 	%f55, [%rd55+4];
	mul.wide.s32 	%rd56, %r19, 4;
	add.s64 	%rd57, %rd50, %rd56;
	ld.global.f32 	%f56, [%rd57];
	fma.rn.f32 	%f66, %f55, %f56, %f54;
	add.s32 	%r40, %r40, 2;
$L__BB1_10:
	and.b32  	%r33, %r19, 1;
	setp.eq.b32 	%p8, %r33, 1;
	not.pred 	%p9, %p8;
	@%p9 bra 	$L__BB1_12;
	add.s32 	%r34, %r40, %r3;
	mul.wide.u32 	%rd58, %r34, 4;
	add.s64 	%rd59, %rd2, %rd58;
	ld.global.f32 	%f57, [%rd59];
	mad.lo.s32 	%r35, %r40, %r19, %r1;
	mul.wide.s32 	%rd60, %r35, 4;
	add.s64 	%rd61, %rd1, %rd60;
	ld.global.f32 	%f58, [%rd61];
	fma.rn.f32 	%f66, %f57, %f58, %f66;
$L__BB1_12:
	ld.param.u64 	%rd65, [_Z14cudaMatrixMultPfS_S_i_param_2];
	add.s32 	%r36, %r3, %r1;
	cvta.to.global.u64 	%rd62, %rd65;
	mul.wide.s32 	%rd63, %r36, 4;
	add.s64 	%rd64, %rd62, %rd63;
	st.global.f32 	[%rd64], %f66;
$L__BB1_13:
	ret;

}


// ===== COMPILED SASS (sm_100) =====

	.target	sm_100

	.elftype	@"ET_EXEC"


//--------------------- .note.nv.tkinfo           --------------------------
	.section	.note.nv.tkinfo,"",@"SHT_NOTE"
	.sectionflags	@"SHF_NOTE_NV_TKINFO"
	.tkinfo
        /*0018*/ 	.word	0x00000002
        /*0030*/ 	.string	""
        /*0030*/ 	.string	"ptxas"
        /*0030*/ 	.string	"Cuda compilation tools, release 13.0, V13.0.88"
        /*0030*/ 	.string	"Build cuda_13.0.r13.0/compiler.36424714_0"
        /*0030*/ 	.string	"-arch sm_100 -m 64 "



//--------------------- .note.nv.cuinfo           --------------------------
	.section	.note.nv.cuinfo,"",@"SHT_NOTE"
	.sectionflags	@"SHF_NOTE_NV_CUINFO"
        /*0018*/ 	.short	0x0002
        /*001a*/ 	.short	0x0064
        /*001c*/ 	.short	0x0082
	.zero		2


//--------------------- .nv.info                  --------------------------
	.section	.nv.info,"",@"SHT_CUDA_INFO"
	.align	4


	//----- nvinfo : EIATTR_REGCOUNT
	.align		4
        /*0000*/ 	.byte	0x04, 0x2f
        /*0002*/ 	.short	(.L_1 - .L_0)
	.align		4
.L_0:
        /*0004*/ 	.word	index@(_Z13cudaMatrixAddPfS_S_ii)
        /*0008*/ 	.word	0x00000014


	//----- nvinfo : EIATTR_FRAME_SIZE
	.align		4
.L_1:
        /*000c*/ 	.byte	0x04, 0x11
        /*000e*/ 	.short	(.L_3 - .L_2)
	.align		4
.L_2:
        /*0010*/ 	.word	index@(_Z13cudaMatrixAddPfS_S_ii)
        /*0014*/ 	.word	0x00000000


	//----- nvinfo : EIATTR_REGCOUNT
	.align		4
.L_3:
        /*0018*/ 	.byte	0x04, 0x2f
        /*001a*/ 	.short	(.L_5 - .L_4)
	.align		4
.L_4:
        /*001c*/ 	.word	index@(_Z14cudaMatrixMultPfS_S_i)
        /*0020*/ 	.word	0x0000001e


	//----- nvinfo : EIATTR_FRAME_SIZE
	.align		4
.L_5:
        /*0024*/ 	.byte	0x04, 0x11
        /*0026*/ 	.short	(.L_7 - .L_6)
	.align		4
.L_6:
        /*0028*/ 	.word	index@(_Z14cudaMatrixMultPfS_S_i)
        /*002c*/ 	.word	0x00000000


	//----- nvinfo : EIATTR_MIN_STACK_SIZE
	.align		4
.L_7:
        /*0030*/ 	.byte	0x04, 0x12
        /*0032*/ 	.short	(.L_9 - .L_8)
	.align		4
.L_8:
        /*0034*/ 	.word	index@(_Z14cudaMatrixMultPfS_S_i)
        /*0038*/ 	.word	0x00000000


	//----- nvinfo : EIATTR_MIN_STACK_SIZE
	.align		4
.L_9:
        /*003c*/ 	.byte	0x04, 0x12
        /*003e*/ 	.short	(.L_11 - .L_10)
	.align		4
.L_10:
        /*0040*/ 	.word	index@(_Z13cudaMatrixAddPfS_S_ii)
        /*0044*/ 	.word	0x00000000
.L_11:


//--------------------- .nv.compat                --------------------------
	.section	.nv.compat,"",@"SHT_CUDA_COMPAT_INFO"
	.align	4
        /*0000*/ 	.byte	0x02, 0x09, 0x00, 0x00, 0x02, 0x02, 0x01, 0x00, 0x02, 0x05, 0x05, 0x00, 0x03, 0x07, 0x01, 0x01
        /*0010*/ 	.byte	0x02, 0x03, 0x00, 0x00, 0x02, 0x06, 0x01, 0x00, 0x04, 0x0b, 0x08, 0x00, 0x09, 0x00, 0x00, 0x00
        /*0020*/ 	.byte	0x00, 0x00, 0x00, 0x00


//--------------------- .nv.info._Z14cudaMatrixMultPfS_S_i --------------------------
	.section	.nv.info._Z14cudaMatrixMultPfS_S_i,"",@"SHT_CUDA_INFO"
	.sectionflags	@""
	.align	4


	//----- nvinfo : EIATTR_CUDA_API_VERSION
	.align		4
        /*0000*/ 	.byte	0x04, 0x37
        /*0002*/ 	.short	(.L_13 - .L_12)
.L_12:
        /*0004*/ 	.word	0x00000082


	//----- nvinfo : EIATTR_KPARAM_INFO
	.align		4
.L_13:
        /*0008*/ 	.byte	0x04, 0x17
        /*000a*/ 	.short	(.L_15 - .L_14)
.L_14:
        /*000c*/ 	.word	0x00000000
        /*0010*/ 	.short	0x0003
        /*0012*/ 	.short	0x0018
        /*0014*/ 	.byte	0x00, 0xf0, 0x11, 0x00


	//----- nvinfo : EIATTR_KPARAM_INFO
	.align		4
.L_15:
        /*0018*/ 	.byte	0x04, 0x17
        /*001a*/ 	.short	(.L_17 - .L_16)
.L_16:
        /*001c*/ 	.word	0x00000000
        /*0020*/ 	.short	0x0002
        /*0022*/ 	.short	0x0010
        /*0024*/ 	.byte	0x00, 0xf5, 0x21, 0x00


	//----- nvinfo : EIATTR_KPARAM_INFO
	.align		4
.L_17:
        /*0028*/ 	.byte	0x04, 0x17
        /*002a*/ 	.short	(.L_19 - .L_18)
.L_18:
        /*002c*/ 	.word	0x00000000
        /*0030*/ 	.short	0x0001
        /*0032*/ 	.short	0x0008
        /*0034*/ 	.byte	0x00, 0xf5, 0x21, 0x00


	//----- nvinfo : EIATTR_KPARAM_INFO
	.align		4
.L_19:
        /*0038*/ 	.byte	0x04, 0x17
        /*003a*/ 	.short	(.L_21 - .L_20)
.L_20:
        /*003c*/ 	.word	0x00000000
        /*0040*/ 	.short	0x0000
        /*0042*/ 	.short	0x0000
        /*0044*/ 	.byte	0x00, 0xf5, 0x21, 0x00


	//----- nvinfo : EIATTR_SPARSE_MMA_MASK
	.align		4
.L_21:
        /*0048*/ 	.byte	0x03, 0x50
        /*004a*/ 	.short	0x0000


	//----- nvinfo : EIATTR_MAXREG_COUNT
	.align		4
        /*004c*/ 	.byte	0x03, 0x1b
        /*004e*/ 	.short	0x00ff


	//----- nvinfo : EIATTR_MERCURY_ISA_VERSION
	.align		4
        /*0050*/ 	.byte	0x03, 0x5f
        /*0052*/ 	.short	0x0101


	//----- nvinfo : EIATTR_VRC_CTA_INIT_COUNT
	.align		4
        /*0054*/ 	.byte	0x02, 0x4a
	.zero		1
	.zero		1


	//----- nvinfo : EIATTR_EXIT_INSTR_OFFSETS
	.align		4
        /*0058*/ 	.byte	0x04, 0x1c
        /*005a*/ 	.short	(.L_23 - .L_22)


	//   ....[0]....
.L_22:
        /*005c*/ 	.word	0x000000c0


	//   ....[1]....
        /*0060*/ 	.word	0x00000a90


	//----- nvinfo : EIATTR_CBANK_PARAM_SIZE
	.align		4
.L_23:
        /*0064*/ 	.byte	0x03, 0x19
        /*0066*/ 	.short	0x001c


	//----- nvinfo : EIATTR_PARAM_CBANK
	.align		4
        /*0068*/ 	.byte	0x04, 0x0a
        /*006a*/ 	.short	(.L_25 - .L_24)
	.align		4
.L_24:
        /*006c*/ 	.word	index@(.nv.constant0._Z14cudaMatrixMultPfS_S_i)
        /*0070*/ 	.short	0x0380
        /*0072*/ 	.short	0x001c


	//----- nvinfo : EIATTR_SW_WAR
	.align		4
.L_25:
        /*0074*/ 	.byte	0x04, 0x36
        /*0076*/ 	.short	(.L_27 - .L_26)
.L_26:
        /*0078*/ 	.word	0x00000008
.L_27:


//--------------------- .nv.info._Z13cudaMatrixAddPfS_S_ii --------------------------
	.section	.nv.info._Z13cudaMatrixAddPfS_S_ii,"",@"SHT_CUDA_INFO"
	.sectionflags	@""
	.align	4


	//----- nvinfo : EIATTR_CUDA_API_VERSION
	.align		4
        /*0000*/ 	.byte	0x04, 0x37
        /*0002*/ 	.short	(.L_29 - .L_28)
.L_28:
        /*0004*/ 	.word	0x00000082


	//----- nvinfo : EIATTR_KPARAM_INFO
	.align		4
.L_29:
        /*0008*/ 	.byte	0x04, 0x17
        /*000a*/ 	.short	(.L_31 - .L_30)
.L_30:
        /*000c*/ 	.word	0x00000000
        /*0010*/ 	.short	0x0004
        /*0012*/ 	.short	0x001c
        /*0014*/ 	.byte	0x00, 0xf0, 0x11, 0x00


	//----- nvinfo : EIATTR_KPARAM_INFO
	.align		4
.L_31:
        /*0018*/ 	.byte	0x04, 0x17
        /*001a*/ 	.short	(.L_33 - .L_32)
.L_32:
        /*001c*/ 	.word	0x00000000
        /*0020*/ 	.short	0x0003
        /*0022*/ 	.short	0x0018
        /*0024*/ 	.byte	0x00, 0xf0, 0x11, 0x00


	//----- nvinfo : EIATTR_KPARAM_INFO
	.align		4
.L_33:
        /*0028*/ 	.byte	0x04, 0x17
        /*002a*/ 	.short	(.L_35 - .L_34)
.L_34:
        /*002c*/ 	.word	0x00000000
        /*0030*/ 	.short	0x0002
        /*0032*/ 	.short	0x0010
        /*0034*/ 	.byte	0x00, 0xf5, 0x21, 0x00


	//----- nvinfo : EIATTR_KPARAM_INFO
	.align		4
.L_35:
        /*0038*/ 	.byte	0x04, 0x17
        /*003a*/ 	.short	(.L_37 - .L_36)
.L_36:
        /*003c*/ 	.word	0x00000000
        /*0040*/ 	.short	0x0001
        /*0042*/ 	.short	0x0008
        /*0044*/ 	.byte	0x00, 0xf5, 0x21, 0x00


	//----- nvinfo : EIATTR_KPARAM_INFO
	.align		4
.L_37:
        /*0048*/ 	.byte	0x04, 0x17
        /*004a*/ 	.short	(.L_39 - .L_38)
.L_38:
        /*004c*/ 	.word	0x00000000
        /*0050*/ 	.short	0x0000
        /*0052*/ 	.short	0x0000
        /*0054*/ 	.byte	0x00, 0xf5, 0x21, 0x00


	//----- nvinfo : EIATTR_SPARSE_MMA_MASK
	.align		4
.L_39:
        /*0058*/ 	.byte	0x03, 0x50
        /*005a*/ 	.short	0x0000


	//----- nvinfo : EIATTR_MAXREG_COUNT
	.align		4
        /*005c*/ 	.byte	0x03, 0x1b
        /*005e*/ 	.short	0x00ff


	//----- nvinfo : EIATTR_MERCURY_ISA_VERSION
	.align		4
        /*0060*/ 	.byte	0x03, 0x5f
        /*0062*/ 	.short	0x0101


	//----- nvinfo : EIATTR_VRC_CTA_INIT_COUNT
	.align		4
        /*0064*/ 	.byte	0x02, 0x4a
	.zero		1
	.zero		1


	//----- nvinfo : EIATTR_EXIT_INSTR_OFFSETS
	.align		4
        /*0068*/ 	.byte	0x04, 0x1c
        /*006a*/ 	.short	(.L_41 - .L_40)


	//   ....[0]....
.L_40:
        /*006c*/ 	.word	0x00000080


	//   ....[1]....
        /*0070*/ 	.word	0x000001b0


	//----- nvinfo : EIATTR_CRS_STACK_SIZE
	.align		4
.L_41:
        /*0074*/ 	.byte	0x04, 0x1e
        /*0076*/ 	.short	(.L_43 - .L_42)
.L_42:
        /*0078*/ 	.word	0x00000000


	//----- nvinfo : EIATTR_CBANK_PARAM_SIZE
	.align		4
.L_43:
        /*007c*/ 	.byte	0x03, 0x19
        /*007e*/ 	.short	0x0020


	//----- nvinfo : EIATTR_PARAM_CBANK
	.align		4
        /*0080*/ 	.byte	0x04, 0x0a
        /*0082*/ 	.short	(.L_45 - .L_44)
	.align		4
.L_44:
        /*0084*/ 	.word	index@(.nv.constant0._Z13cudaMatrixAddPfS_S_ii)
        /*0088*/ 	.short	0x0380
        /*008a*/ 	.short	0x0020


	//----- nvinfo : EIATTR_SW_WAR
	.align		4
.L_45:
        /*008c*/ 	.byte	0x04, 0x36
        /*008e*/ 	.short	(.L_47 - .L_46)
.L_46:
        /*0090*/ 	.word	0x00000008
.L_47:


//--------------------- .nv.callgraph             --------------------------
	.section	.nv.callgraph,"",@"SHT_CUDA_CALLGRAPH"
	.align	4
	.sectionentsize	8
	.align		4
        /*0000*/ 	.word	0x00000000
	.align		4
        /*0004*/ 	.word	0xffffffff
	.align		4
        /*0008*/ 	.word	0x00000000
	.align		4
        /*000c*/ 	.word	0xfffffffe
	.align		4
        /*0010*/ 	.word	0x00000000
	.align		4
        /*0014*/ 	.word	0xfffffffd
	.align		4
        /*0018*/ 	.word	0x00000000
	.align		4
        /*001c*/ 	.word	0xfffffffc


//--------------------- .text._Z14cudaMatrixMultPfS_S_i --------------------------
	.section	.text._Z14cudaMatrixMultPfS_S_i,"ax",@progbits
	.align	128
        .global         _Z14cudaMatrixMultPfS_S_i
        .type           _Z14cudaMatrixMultPfS_S_i,@function
        .size           _Z14cudaMatrixMultPfS_S_i,(.L_x_7 - _Z14cudaMatrixMultPfS_S_i)
        .other          _Z14cudaMatrixMultPfS_S_i,@"STO_CUDA_ENTRY STV_DEFAULT"
_Z14cudaMatrixMultPfS_S_i:
.text._Z14cudaMatrixMultPfS_S_i:
[----:B------:R-:W-:Y:S01]  /*0000*/  LDC R1, c[0x0][0x37c] ;  /* 0x0000df00ff017b82 */ /* 0x000fe20000000800 */
[----:B------:R-:W0:Y:S07]  /*0010*/  S2R R3, SR_TID.X ;  /* 0x0000000000037919 */ /* 0x000e2e0000002100 */
[----:B------:R-:W0:Y:S01]  /*0020*/  LDC R0, c[0x0][0x360] ;  /* 0x0000d800ff007b82 */ /* 0x000e220000000800 */
[----:B------:R-:W1:Y:S01]  /*0030*/  LDCU UR20, c[0x0][0x398] ;  /* 0x00007300ff1477ac */ /* 0x000e620008000800 */
[----:B------:R-:W2:Y:S06]  /*0040*/  S2R R2, SR_TID.Y ;  /* 0x0000000000027919 */ /* 0x000eac0000002200 */
[----:B------:R-:W0:Y:S08]  /*0050*/  S2UR UR4, SR_CTAID.X ;  /* 0x00000000000479c3 */ /* 0x000e300000002500 */
[----:B------:R-:W2:Y:S08]  /*0060*/  S2UR UR5, SR_CTAID.Y ;  /* 0x00000000000579c3 */ /* 0x000eb00000002600 */
[----:B------:R-:W2:Y:S01]  /*0070*/  LDC R13, c[0x0][0x364] ;  /* 0x0000d900ff0d7b82 */ /* 0x000ea20000000800 */
[----:B0-----:R-:W-:-:S02]  /*0080*/  IMAD R0, R0, UR4, R3 ;  /* 0x0000000400007c24 */ /* 0x001fc4000f8e0203 */
[----:B--2---:R-:W-:-:S05]  /*0090*/  IMAD R13, R13, UR5, R2 ;  /* 0x000000050d0d7c24 */ /* 0x004fca000f8e0202 */
[----:B------:R-:W-:-:S04]  /*00a0*/  VIMNMX R2, PT, PT, R0, R13, !PT ;  /* 0x0000000d00027248 */ /* 0x000fc80007fe0100 */
[----:B-1----:R-:W-:-:S13]  /*00b0*/  ISETP.GE.AND P0, PT, R2, UR20, PT ;  /* 0x0000001402007c0c */ /* 0x002fda000bf06270 */
[----:B------:R-:W-:Y:S05]  /*00c0*/  @P0 EXIT ;  /* 0x000000000000094d */ /* 0x000fea0003800000 */
[----:B------:R-:W-:Y:S01]  /*00d0*/  UISETP.GE.U32.AND UP0, UPT, UR20, 0x8, UPT ;  /* 0x000000081400788c */ /* 0x000fe2000bf06070 */
[----:B------:R-:W-:Y:S02]  /*00e0*/  HFMA2 R12, -RZ, RZ, 0, 0 ;  /* 0x00000000ff0c7431 */ /* 0x000fe400000001ff */
[----:B------:R-:W-:Y:S01]  /*00f0*/  IMAD R13, R13, UR20, RZ ;  /* 0x000000140d0d7c24 */ /* 0x000fe2000f8e02ff */
[----:B------:R-:W-:Y:S01]  /*0100*/  UMOV UR4, URZ ;  /* 0x000000ff00047c82 */ /* 0x000fe20008000000 */
[----:B------:R-:W0:Y:S04]  /*0110*/  LDCU.64 UR18, c[0x0][0x358] ;  /* 0x00006b00ff1277ac */ /* 0x000e280008000a00 */
[----:B------:R-:W-:Y:S05]  /*0120*/  BRA.U !UP0, `(.L_x_0) ;  /* 0x0000000508047547 */ /* 0x000fea000b800000 */
[----:B------:R-:W1:Y:S01]  /*0130*/  LDCU.128 UR24, c[0x0][0x380] ;  /* 0x00007000ff1877ac */ /* 0x000e620008000c00 */
[----:B------:R-:W-:Y:S02]  /*0140*/  MOV R12, RZ ;  /* 0x000000ff000c7202 */ /* 0x000fe40000000f00 */
[----:B------:R-:W-:Y:S01]  /*0150*/  MOV R14, R0 ;  /* 0x00000000000e7202 */ /* 0x000fe20000000f00 */
[----:B------:R-:W-:-:S04]  /*0160*/  ULOP3.LUT UR4, UR20, 0x7ffffff8, URZ, 0xc0, !UPT ;  /* 0x7ffffff814047892 */ /* 0x000fc8000f8ec0ff */
[----:B------:R-:W-:Y:S01]  /*0170*/  UIADD3 UR5, UPT, UPT, -UR4, URZ, URZ ;  /* 0x000000ff04057290 */ /* 0x000fe2000fffe1ff */
[----:B-1----:R-:W-:Y:S01]  /*0180*/  MOV R2, UR24 ;  /* 0x0000001800027c02 */ /* 0x002fe20008000f00 */
[----:B------:R-:W-:Y:S01]  /*0190*/  UIMAD.WIDE UR6, UR20, 0x8, UR26 ;  /* 0x00000008140678a5 */ /* 0x000fe2000f8e021a */
[----:B------:R-:W-:Y:S01]  /*01a0*/  MOV R3, UR25 ;  /* 0x0000001900037c02 */ /* 0x000fe20008000f00 */
[----:B------:R-:W-:Y:S02]  /*01b0*/  UIMAD.WIDE UR8, UR20, 0xc, UR26 ;  /* 0x0000000c140878a5 */ /* 0x000fe4000f8e021a */
[----:B------:R-:W-:Y:S01]  /*01c0*/  UIMAD.WIDE UR10, UR20, 0x10, UR26 ;  /* 0x00000010140a78a5 */ /* 0x000fe2000f8e021a */
[----:B------:R-:W-:Y:S01]  /*01d0*/  IMAD.WIDE.U32 R2, R13, 0x4, R2 ;  /* 0x000000040d027825 */ /* 0x000fe200078e0002 */
[----:B------:R-:W-:Y:S02]  /*01e0*/  UIMAD.WIDE UR12, UR20, 0x14, UR26 ;  /* 0x00000014140c78a5 */ /* 0x000fe4000f8e021a */
[----:B------:R-:W-:Y:S01]  /*01f0*/  UIMAD.WIDE UR14, UR20, 0x18, UR26 ;  /* 0x00000018140e78a5 */ /* 0x000fe2000f8e021a */
[----:B------:R-:W-:Y:S01]  /*0200*/  IADD3 R2, P0, PT, R2, 0x10, RZ ;  /* 0x0000001002027810 */ /* 0x000fe20007f1e0ff */
[----:B------:R-:W-:-:S03]  /*0210*/  UIMAD.WIDE UR16, UR20, 0x1c, UR26 ;  /* 0x0000001c141078a5 */ /* 0x000fc6000f8e021a */
[----:B------:R-:W-:-:S09]  /*0220*/  IADD3.X R3, PT, PT, RZ, R3, RZ, P0, !PT ;  /* 0x00000003ff037210 */ /* 0x000fd200007fe4ff */
.L_x_1:
[----:B------:R-:W-:Y:S01]  /*0230*/  UIMAD.WIDE UR22, UR20, 0x4, UR26 ;  /* 0x00000004141678a5 */ /* 0x000fe2000f8e021a */
[----:B------:R-:W-:Y:S02]  /*0240*/  IMAD.MOV.U32 R23, RZ, RZ, 0x4 ;  /* 0x00000004ff177424 */ /* 0x000fe400078e00ff */
[----:B------:R-:W-:Y:S01]  /*0250*/  HFMA2 R11, -RZ, RZ, 0, 2.384185791015625e-07 ;  /* 0x00000004ff0b7431 */ /* 0x000fe200000001ff */
[----:B------:R-:W-:Y:S01]  /*0260*/  MOV R25, 0x4 ;  /* 0x0000000400197802 */ /* 0x000fe20000000f00 */
[----:B0-----:R-:W2:Y:S01]  /*0270*/  LDG.E R21, desc[UR18][R2.64+-0x10] ;  /* 0xfffff01202157981 */ /* 0x001ea2000c1e1900 */
[C---:B------:R-:W-:Y:S01]  /*0280*/  IMAD.WIDE R22, R14.reuse, R23, UR26 ;  /* 0x0000001a0e167e25 */ /* 0x040fe2000f8e0217 */
[----:B------:R-:W-:Y:S02]  /*0290*/  MOV R8, UR22 ;  /* 0x0000001600087c02 */ /* 0x000fe40008000f00 */
[----:B------:R-:W-:Y:S01]  /*02a0*/  MOV R9, UR23 ;  /* 0x0000001700097c02 */ /* 0x000fe20008000f00 */
[----:B------:R-:W3:Y:S02]  /*02b0*/  LDG.E R19, desc[UR18][R2.64+-0xc] ;  /* 0xfffff41202137981 */ /* 0x000ee4000c1e1900 */
[----:B------:R-:W-:-:S02]  /*02c0*/  IMAD.WIDE R8, R14, 0x4, R8 ;  /* 0x000000040e087825 */ /* 0x000fc400078e0208 */
[----:B------:R-:W2:Y:S01]  /*02d0*/  LDG.E R22, desc[UR18][R22.64] ;  /* 0x0000001216167981 */ /* 0x000ea2000c1e1900 */
[----:B------:R-:W-:Y:S01]  /*02e0*/  MOV R5, 0x4 ;  /* 0x0000000400057802 */ /* 0x000fe20000000f00 */
[C---:B------:R-:W-:Y:S02]  /*02f0*/  IMAD.WIDE R24, R14.reuse, R25, UR6 ;  /* 0x000000060e187e25 */ /* 0x040fe4000f8e0219 */
[----:B------:R0:W3:Y:S02]  /*0300*/  LDG.E R20, desc[UR18][R8.64] ;  /* 0x0000001208147981 */ /* 0x0000e4000c1e1900 */
[----:B------:R-:W-:Y:S02]  /*0310*/  IMAD.WIDE R10, R14, R11, UR8 ;  /* 0x000000080e0a7e25 */ /* 0x000fe4000f8e020b */
[----:B------:R-:W4:Y:S04]  /*0320*/  LDG.E R18, desc[UR18][R24.64] ;  /* 0x0000001218127981 */ /* 0x000f28000c1e1900 */
[----:B------:R-:W4:Y:S01]  /*0330*/  LDG.E R17, desc[UR18][R2.64+-0x8] ;  /* 0xfffff81202117981 */ /* 0x000f22000c1e1900 */
[----:B0-----:R-:W-:-:S02]  /*0340*/  HFMA2 R9, -RZ, RZ, 0, 2.384185791015625e-07 ;  /* 0x00000004ff097431 */ /* 0x001fc400000001ff */
[----:B------:R-:W-:Y:S01]  /*0350*/  IMAD.MOV.U32 R7, RZ, RZ, 0x4 ;  /* 0x00000004ff077424 */ /* 0x000fe200078e00ff */
[----:B------:R0:W5:Y:S01]  /*0360*/  LDG.E R16, desc[UR18][R10.64] ;  /* 0x000000120a107981 */ /* 0x000162000c1e1900 */
[----:B------:R-:W-:-:S03]  /*0370*/  IMAD.WIDE R4, R14, R5, UR10 ;  /* 0x0000000a0e047e25 */ /* 0x000fc6000f8e0205 */
[----:B------:R-:W5:Y:S01]  /*0380*/  LDG.E R15, desc[UR18][R2.64+-0x4] ;  /* 0xfffffc12020f7981 */ /* 0x000f62000c1e1900 */
[C---:B------:R-:W-:Y:S01]  /*0390*/  IMAD.WIDE R6, R14.reuse, R7, UR12 ;  /* 0x0000000c0e067e25 */ /* 0x040fe2000f8e0207 */
[----:B------:R-:W-:Y:S02]  /*03a0*/  MOV R27, 0x4 ;  /* 0x00000004001b7802 */ /* 0x000fe40000000f00 */
[----:B------:R1:W5:Y:S01]  /*03b0*/  LDG.E R4, desc[UR18][R4.64] ;  /* 0x0000001204047981 */ /* 0x000362000c1e1900 */
[----:B------:R-:W-:-:S03]  /*03c0*/  IMAD.WIDE R8, R14, R9, UR14 ;  /* 0x0000000e0e087e25 */ /* 0x000fc6000f8e0209 */
[----:B------:R-:W5:Y:S01]  /*03d0*/  LDG.E R23, desc[UR18][R2.64] ;  /* 0x0000001202177981 */ /* 0x000f62000c1e1900 */
[----:B0-----:R-:W-:-:S03]  /*03e0*/  IMAD.WIDE R10, R14, R27, UR16 ;  /* 0x000000100e0a7e25 */ /* 0x001fc6000f8e021b */
[----:B------:R-:W5:Y:S04]  /*03f0*/  LDG.E R7, desc[UR18][R6.64] ;  /* 0x0000001206077981 */ /* 0x000f68000c1e1900 */
[----:B------:R-:W5:Y:S04]  /*0400*/  LDG.E R24, desc[UR18][R2.64+0x4] ;  /* 0x0000041202187981 */ /* 0x000f68000c1e1900 */
[----:B------:R-:W5:Y:S04]  /*0410*/  LDG.E R8, desc[UR18][R8.64] ;  /* 0x0000001208087981 */ /* 0x000f68000c1e1900 */
[----:B------:R-:W5:Y:S04]  /*0420*/  LDG.E R25, desc[UR18][R2.64+0x8] ;  /* 0x0000081202197981 */ /* 0x000f68000c1e1900 */
[----:B------:R-:W5:Y:S04]  /*0430*/  LDG.E R10, desc[UR18][R10.64] ;  /* 0x000000120a0a7981 */ /* 0x000f68000c1e1900 */
[----:B------:R0:W5:Y:S01]  /*0440*/  LDG.E R27, desc[UR18][R2.64+0xc] ;  /* 0x00000c12021b7981 */ /* 0x000162000c1e1900 */
[----:B------:R-:W-:-:S04]  /*0450*/  UIADD3 UR5, UPT, UPT, UR5, 0x8, URZ ;  /* 0x0000000805057890 */ /* 0x000fc8000fffe0ff */
[----:B------:R-:W-:Y:S01]  /*0460*/  UISETP.NE.AND UP0, UPT, UR5, URZ, UPT ;  /* 0x000000ff0500728c */ /* 0x000fe2000bf05270 */
[----:B-1----:R-:W-:Y:S02]  /*0470*/  MOV R5, UR20 ;  /* 0x0000001400057c02 */ /* 0x002fe40008000f00 */
[----:B0-----:R-:W-:Y:S02]  /*0480*/  IADD3 R2, P0, PT, R2, 0x20, RZ ;  /* 0x0000002002027810 */ /* 0x001fe40007f1e0ff */
[----:B------:R-:W-:Y:S02]  /*0490*/  LEA R14, R5, R14, 0x3 ;  /* 0x0000000e050e7211 */ /* 0x000fe400078e18ff */
[----:B------:R-:W-:Y:S01]  /*04a0*/  IADD3.X R3, PT, PT, RZ, R3, RZ, P0, !PT ;  /* 0x00000003ff037210 */ /* 0x000fe200007fe4ff */
[----:B--2---:R-:W-:-:S04]  /*04b0*/  FFMA R22, R21, R22, R12 ;  /* 0x0000001615167223 */ /* 0x004fc8000000000c */
[----:B---3--:R-:W-:-:S04]  /*04c0*/  FFMA R20, R19, R20, R22 ;  /* 0x0000001413147223 */ /* 0x008fc80000000016 */
[----:B----4-:R-:W-:-:S04]  /*04d0*/  FFMA R18, R17, R18, R20 ;  /* 0x0000001211127223 */ /* 0x010fc80000000014 */
[----:B-----5:R-:W-:-:S04]  /*04e0*/  FFMA R16, R15, R16, R18 ;  /* 0x000000100f107223 */ /* 0x020fc80000000012 */
[----:B------:R-:W-:-:S04]  /*04f0*/  FFMA R23, R23, R4, R16 ;  /* 0x0000000417177223 */ /* 0x000fc80000000010 */
[----:B------:R-:W-:-:S04]  /*0500*/  FFMA R24, R24, R7, R23 ;  /* 0x0000000718187223 */ /* 0x000fc80000000017 */
[----:B------:R-:W-:-:S04]  /*0510*/  FFMA R8, R25, R8, R24 ;  /* 0x0000000819087223 */ /* 0x000fc80000000018 */
[----:B------:R-:W-:Y:S01]  /*0520*/  FFMA R12, R27, R10, R8 ;  /* 0x0000000a1b0c7223 */ /* 0x000fe20000000008 */
[----:B------:R-:W-:Y:S06]  /*0530*/  BRA.U UP0, `(.L_x_1) ;  /* 0xfffffffd003c7547 */ /* 0x000fec000b83ffff */
.L_x_0:
[----:B------:R-:W-:-:S04]  /*0540*/  ULOP3.LUT UR6, UR20, 0x7, URZ, 0xc0, !UPT ;  /* 0x0000000714067892 */ /* 0x000fc8000f8ec0ff */
[----:B------:R-:W-:-:S09]  /*0550*/  UISETP.NE.AND UP0, UPT, UR6, URZ, UPT ;  /* 0x000000ff0600728c */ /* 0x000fd2000bf05270 */
[----:B------:R-:W-:Y:S05]  /*0560*/  BRA.U !UP0, `(.L_x_2) ;  /* 0x0000000508387547 */ /* 0x000fea000b800000 */
[----:B------:R-:W-:Y:S02]  /*0570*/  UISETP.GE.U32.AND UP0, UPT, UR6, 0x4, UPT ;  /* 0x000000040600788c */ /* 0x000fe4000bf06070 */
[----:B------:R-:W-:-:S04]  /*0580*/  ULOP3.LUT UR5, UR20, 0x3, URZ, 0xc0, !UPT ;  /* 0x0000000314057892 */ /* 0x000fc8000f8ec0ff */
[----:B------:R-:W-:-:S03]  /*0590*/  UISETP.NE.AND UP1, UPT, UR5, URZ, UPT ;  /* 0x000000ff0500728c */ /* 0x000fc6000bf25270 */
[----:B------:R-:W-:Y:S08]  /*05a0*/  BRA.U !UP0, `(.L_x_3) ;  /* 0x00000001087c7547 */ /* 0x000ff0000b800000 */
[----:B------:R-:W1:Y:S01]  /*05b0*/  LDC.64 R6, c[0x0][0x388] ;  /* 0x0000e200ff067b82 */ /* 0x000e620000000a00 */
[----:B------:R-:W2:Y:S01]  /*05c0*/  LDCU.64 UR6, c[0x0][0x380] ;  /* 0x00007000ff0677ac */ /* 0x000ea20008000a00 */
[----:B------:R-:W-:Y:S01]  /*05d0*/  IMAD.U32 R9, RZ, RZ, UR4 ;  /* 0x00000004ff097e24 */ /* 0x000fe2000f8e00ff */
[C---:B------:R-:W-:Y:S02]  /*05e0*/  IADD3 R3, PT, PT, R13.reuse, UR4, RZ ;  /* 0x000000040d037c10 */ /* 0x040fe4000fffe0ff */
[----:B------:R-:W-:Y:S01]  /*05f0*/  IADD3 R10, P0, PT, R13, UR4, RZ ;  /* 0x000000040d0a7c10 */ /* 0x000fe2000ff1e0ff */
[----:B------:R-:W-:Y:S01]  /*0600*/  IMAD R9, R9, UR20, R0 ;  /* 0x0000001409097c24 */ /* 0x000fe2000f8e0200 */
[----:B------:R-:W-:Y:S01]  /*0610*/  MOV R11, UR20 ;  /* 0x00000014000b7c02 */ /* 0x000fe20008000f00 */
[----:B------:R-:W3:Y:S01]  /*0620*/  LDC.64 R4, c[0x0][0x380] ;  /* 0x0000e000ff047b82 */ /* 0x000ee20000000a00 */
[----:B------:R-:W-:Y:S01]  /*0630*/  MOV R15, UR20 ;  /* 0x00000014000f7c02 */ /* 0x000fe20008000f00 */
[----:B-1----:R-:W-:Y:S01]  /*0640*/  IMAD.WIDE R6, R9, 0x4, R6 ;  /* 0x0000000409067825 */ /* 0x002fe200078e0206 */
[----:B------:R-:W-:-:S05]  /*0650*/  MOV R9, UR20 ;  /* 0x0000001400097c02 */ /* 0x000fca0008000f00 */
[----:B------:R-:W-:Y:S02]  /*0660*/  IMAD.WIDE R8, R9, 0x4, R6 ;  /* 0x0000000409087825 */ /* 0x000fe400078e0206 */
[----:B0-----:R-:W4:Y:S02]  /*0670*/  LDG.E R6, desc[UR18][R6.64] ;  /* 0x0000001206067981 */ /* 0x001f24000c1e1900 */
[----:B---3--:R-:W-:Y:S01]  /*0680*/  IMAD.WIDE.U32 R4, R3, 0x4, R4 ;  /* 0x0000000403047825 */ /* 0x008fe200078e0004 */
[----:B------:R-:W-:Y:S01]  /*0690*/  IADD3.X R3, PT, PT, RZ, RZ, RZ, P0, !PT ;  /* 0x000000ffff037210 */ /* 0x000fe200007fe4ff */
[----:B------:R-:W3:Y:S01]  /*06a0*/  LDG.E R17, desc[UR18][R8.64] ;  /* 0x0000001208117981 */ /* 0x000ee2000c1e1900 */
[----:B--2---:R-:W-:-:S03]  /*06b0*/  LEA R2, P0, R10, UR6, 0x2 ;  /* 0x000000060a027c11 */ /* 0x004fc6000f8010ff */
[----:B------:R-:W4:Y:S01]  /*06c0*/  LDG.E R5, desc[UR18][R4.64] ;  /* 0x0000001204057981 */ /* 0x000f22000c1e1900 */
[----:B------:R-:W-:Y:S01]  /*06d0*/  LEA.HI.X R3, R10, UR7, R3, 0x2, P0 ;  /* 0x000000070a037c11 */ /* 0x000fe200080f1403 */
[----:B------:R-:W-:-:S04]  /*06e0*/  IMAD.WIDE R10, R11, 0x4, R8 ;  /* 0x000000040b0a7825 */ /* 0x000fc800078e0208 */
[----:B------:R-:W3:Y:S01]  /*06f0*/  LDG.E R16, desc[UR18][R2.64+0x4] ;  /* 0x0000041202107981 */ /* 0x000ee2000c1e1900 */
[----:B------:R-:W-:-:S03]  /*0700*/  IMAD.WIDE R14, R15, 0x4, R10 ;  /* 0x000000040f0e7825 */ /* 0x000fc600078e020a */
[----:B------:R-:W2:Y:S04]  /*0710*/  LDG.E R19, desc[UR18][R10.64] ;  /* 0x000000120a137981 */ /* 0x000ea8000c1e1900 */
[----:B------:R-:W2:Y:S04]  /*0720*/  LDG.E R18, desc[UR18][R2.64+0x8] ;  /* 0x0000081202127981 */ /* 0x000ea8000c1e1900 */
[----:B------:R-:W5:Y:S04]  /*0730*/  LDG.E R20, desc[UR18][R2.64+0xc] ;  /* 0x00000c1202147981 */ /* 0x000f68000c1e1900 */
[----:B------:R-:W5:Y:S01]  /*0740*/  LDG.E R14, desc[UR18][R14.64] ;  /* 0x000000120e0e7981 */ /* 0x000f62000c1e1900 */
[----:B------:R-:W-:Y:S01]  /*0750*/  UIADD3 UR4, UPT, UPT, UR4, 0x4, URZ ;  /* 0x0000000404047890 */ /* 0x000fe2000fffe0ff */
[----:B----4-:R-:W-:-:S04]  /*0760*/  FFMA R5, R5, R6, R12 ;  /* 0x0000000605057223 */ /* 0x010fc8000000000c */
[----:B---3--:R-:W-:-:S04]  /*0770*/  FFMA R5, R16, R17, R5 ;  /* 0x0000001110057223 */ /* 0x008fc80000000005 */
[----:B--2---:R-:W-:-:S04]  /*0780*/  FFMA R5, R18, R19, R5 ;  /* 0x0000001312057223 */ /* 0x004fc80000000005 */
[----:B-----5:R-:W-:-:S07]  /*0790*/  FFMA R12, R20, R14, R5 ;  /* 0x0000000e140c7223 */ /* 0x020fce0000000005 */
.L_x_3:
[----:B------:R-:W-:Y:S05]  /*07a0*/  BRA.U !UP1, `(.L_x_2) ;  /* 0x0000000109a87547 */ /* 0x000fea000b800000 */
[----:B------:R-:W-:Y:S01]  /*07b0*/  UISETP.NE.AND UP0, UPT, UR5, 0x1, UPT ;  /* 0x000000010500788c */ /* 0x000fe2000bf05270 */
[----:B------:R-:W-:Y:S01]  /*07c0*/  MOV R7, UR4 ;  /* 0x0000000400077c02 */ /* 0x000fe20008000f00 */
[----:B------:R-:W-:Y:S02]  /*07d0*/  ULOP3.LUT UR5, UR20, 0x1, URZ, 0xc0, !UPT ;  /* 0x0000000114057892 */ /* 0x000fe4000f8ec0ff */
[----:B------:R-:W-:Y:S02]  /*07e0*/  MOV R15, UR20 ;  /* 0x00000014000f7c02 */ /* 0x000fe40008000f00 */
[----:B------:R-:W-:Y:S01]  /*07f0*/  UISETP.NE.U32.AND UP1, UPT, UR5, 0x1, UPT ;  /* 0x000000010500788c */ /* 0x000fe2000bf25070 */
[----:B------:R-:W-:-:S04]  /*0800*/  PLOP3.LUT P1, PT, PT, PT, UP0, 0x80, 0x8 ;  /* 0x000000000008781c */ /* 0x000fc80003f2f008 */
[----:B------:R-:W1:Y:S01]  /*0810*/  @UP0 LDCU.128 UR8, c[0x0][0x380] ;  /* 0x00007000ff0807ac */ /* 0x000e620008000c00 */
[----:B------:R-:W-:Y:S01]  /*0820*/  PLOP3.LUT P0, PT, PT, PT, UP1, 0x80, 0x8 ;  /* 0x000000000008781c */ /* 0x000fe20003f0f018 */
[----:B------:R-:W2:Y:S04]  /*0830*/  @UP0 LDCU.64 UR6, c[0x0][0x380] ;  /* 0x00007000ff0607ac */ /* 0x000ea80008000a00 */
[----:B------:R-:W3:Y:S03]  /*0840*/  @!UP1 LDCU.128 UR12, c[0x0][0x380] ;  /* 0x00007000ff0c97ac */ /* 0x000ee60008000c00 */
[C---:B------:R-:W-:Y:S02]  /*0850*/  @P1 IADD3 R3, PT, PT, R13.reuse, UR4, RZ ;  /* 0x000000040d031c10 */ /* 0x040fe4000fffe0ff */
[----:B------:R-:W-:Y:S01]  /*0860*/  @P1 IADD3 R6, P2, PT, R13, UR4, RZ ;  /* 0x000000040d061c10 */ /* 0x000fe2000ff5e0ff */
[----:B------:R-:W-:Y:S01]  /*0870*/  @UP0 UIADD3 UR4, UPT, UPT, UR4, 0x2, URZ ;  /* 0x0000000204040890 */ /* 0x000fe2000fffe0ff */
[----:B-1----:R-:W-:Y:S01]  /*0880*/  MOV R11, UR9 ;  /* 0x00000009000b7c02 */ /* 0x002fe20008000f00 */
[----:B------:R-:W-:Y:S01]  /*0890*/  IMAD.U32 R10, RZ, RZ, UR8 ;  /* 0x00000008ff0a7e24 */ /* 0x000fe2000f8e00ff */
[----:B------:R-:W-:-:S02]  /*08a0*/  MOV R4, UR10 ;  /* 0x0000000a00047c02 */ /* 0x000fc40008000f00 */
[----:B------:R-:W-:Y:S01]  /*08b0*/  MOV R5, UR11 ;  /* 0x0000000b00057c02 */ /* 0x000fe20008000f00 */
[----:B------:R-:W-:-:S04]  /*08c0*/  @P1 IMAD.WIDE.U32 R10, R3, 0x4, R10 ;  /* 0x00000004030a1825 */ /* 0x000fc800078e000a */
[----:B------:R-:W-:Y:S01]  /*08d0*/  @P1 IMAD R3, R7, UR20, R0 ;  /* 0x0000001407031c24 */ /* 0x000fe2000f8e0200 */
[----:B------:R-:W-:Y:S01]  /*08e0*/  @P1 IADD3.X R7, PT, PT, RZ, RZ, RZ, P2, !PT ;  /* 0x000000ffff071210 */ /* 0x000fe200017fe4ff */
[----:B------:R-:W-:Y:S01]  /*08f0*/  IMAD.U32 R19, RZ, RZ, UR4 ;  /* 0x00000004ff137e24 */ /* 0x000fe2000f8e00ff */
[C---:B--2---:R-:W-:Y:S01]  /*0900*/  @P1 LEA R2, P2, R6.reuse, UR6, 0x2 ;  /* 0x0000000606021c11 */ /* 0x044fe2000f8410ff */
[----:B------:R-:W-:Y:S01]  /*0910*/  @P1 IMAD.WIDE R4, R3, 0x4, R4 ;  /* 0x0000000403041825 */ /* 0x000fe200078e0204 */
[----:B------:R-:W-:Y:S01]  /*0920*/  @!P0 IADD3 R17, PT, PT, R13, UR4, RZ ;  /* 0x000000040d118c10 */ /* 0x000fe2000fffe0ff */
[----:B0-----:R-:W2:Y:S01]  /*0930*/  @P1 LDG.E R11, desc[UR18][R10.64] ;  /* 0x000000120a0b1981 */ /* 0x001ea2000c1e1900 */
[----:B------:R-:W-:Y:S01]  /*0940*/  @P1 LEA.HI.X R3, R6, UR7, R7, 0x2, P2 ;  /* 0x0000000706031c11 */ /* 0x000fe200090f1407 */
[----:B------:R-:W-:Y:S01]  /*0950*/  @!P0 IMAD R19, R19, UR20, R0 ;  /* 0x0000001413138c24 */ /* 0x000fe2000f8e0200 */
[----:B---3--:R-:W-:Y:S01]  /*0960*/  MOV R6, UR12 ;  /* 0x0000000c00067c02 */ /* 0x008fe20008000f00 */
[----:B------:R-:W-:Y:S01]  /*0970*/  @P1 IMAD.WIDE R14, R15, 0x4, R4 ;  /* 0x000000040f0e1825 */ /* 0x000fe200078e0204 */
[----:B------:R-:W-:Y:S01]  /*0980*/  MOV R7, UR13 ;  /* 0x0000000d00077c02 */ /* 0x000fe20008000f00 */
[----:B------:R-:W2:Y:S01]  /*0990*/  @P1 LDG.E R4, desc[UR18][R4.64] ;  /* 0x0000001204041981 */ /* 0x000ea2000c1e1900 */
[----:B------:R-:W-:-:S02]  /*09a0*/  MOV R8, UR14 ;  /* 0x0000000e00087c02 */ /* 0x000fc40008000f00 */
[----:B------:R-:W-:Y:S01]  /*09b0*/  MOV R9, UR15 ;  /* 0x0000000f00097c02 */ /* 0x000fe20008000f00 */
[----:B------:R-:W-:Y:S01]  /*09c0*/  @!P0 IMAD.WIDE.U32 R6, R17, 0x4, R6 ;  /* 0x0000000411068825 */ /* 0x000fe200078e0006 */
[----:B------:R-:W3:Y:S03]  /*09d0*/  @P1 LDG.E R14, desc[UR18][R14.64] ;  /* 0x000000120e0e1981 */ /* 0x000ee6000c1e1900 */
[----:B------:R-:W-:Y:S01]  /*09e0*/  @!P0 IMAD.WIDE R8, R19, 0x4, R8 ;  /* 0x0000000413088825 */ /* 0x000fe200078e0208 */
[----:B------:R-:W3:Y:S04]  /*09f0*/  @P1 LDG.E R2, desc[UR18][R2.64+0x4] ;  /* 0x0000041202021981 */ /* 0x000ee8000c1e1900 */
[----:B------:R-:W4:Y:S04]  /*0a00*/  @!P0 LDG.E R7, desc[UR18][R6.64] ;  /* 0x0000001206078981 */ /* 0x000f28000c1e1900 */
[----:B------:R-:W4:Y:S01]  /*0a10*/  @!P0 LDG.E R8, desc[UR18][R8.64] ;  /* 0x0000001208088981 */ /* 0x000f22000c1e1900 */
[----:B--2---:R-:W-:-:S04]  /*0a20*/  @P1 FFMA R11, R11, R4, R12 ;  /* 0x000000040b0b1223 */ /* 0x004fc8000000000c */
[----:B---3--:R-:W-:-:S04]  /*0a30*/  @P1 FFMA R12, R2, R14, R11 ;  /* 0x0000000e020c1223 */ /* 0x008fc8000000000b */
[----:B----4-:R-:W-:-:S07]  /*0a40*/  @!P0 FFMA R12, R7, R8, R12 ;  /* 0x00000008070c8223 */ /* 0x010fce000000000c */
.L_x_2:
[----:B------:R-:W1:Y:S01]  /*0a50*/  LDC.64 R2, c[0x0][0x390] ;  /* 0x0000e400ff027b82 */ /* 0x000e620000000a00 */
[----:B------:R-:W-:-:S05]  /*0a60*/  IADD3 R13, PT, PT, R0, R13, RZ ;  /* 0x0000000d000d7210 */ /* 0x000fca0007ffe0ff */
[----:B-1----:R-:W-:-:S05]  /*0a70*/  IMAD.WIDE R2, R13, 0x4, R2 ;  /* 0x000000040d027825 */ /* 0x002fca00078e0202 */
[----:B0-----:R-:W-:Y:S01]  /*0a80*/  STG.E desc[UR18][R2.64], R12 ;  /* 0x0000000c02007986 */ /* 0x001fe2000c101912 */
[----:B------:R-:W-:Y:S05]  /*0a90*/  EXIT ;  /* 0x000000000000794d */ /* 0x000fea0003800000 */
.L_x_4:
[----:B------:R-:W-:-:S00]  /*0aa0*/  BRA `(.L_x_4) ;  /* 0xfffffffc00fc7947 */ /* 0x000fc0000383ffff */
[----:B------:R-:W-:-:S00]  /*0ab0*/  NOP ;  /* 0x0000000000007918 */ /* 0x000fc00000000000 */
        /* <DEDUP_REMOVED lines=12> */
.L_x_7:


//--------------------- .text._Z13cudaMatrixAddPfS_S_ii --------------------------
	.section	.text._Z13cudaMatrixAddPfS_S_ii,"ax",@progbits
	.align	128
        .global         _Z13cudaMatrixAddPfS_S_ii
        .type           _Z13cudaMatrixAddPfS_S_ii,@function
        .size           _Z13cudaMatrixAddPfS_S_ii,(.L_x_8 - _Z13cudaMatrixAddPfS_S_ii)
        .other          _Z13cudaMatrixAddPfS_S_ii,@"STO_CUDA_ENTRY STV_DEFAULT"
_Z13cudaMatrixAddPfS_S_ii:
.text._Z13cudaMatrixAddPfS_S_ii:
[----:B------:R-:W-:Y:S01]  /*0000*/  LDC R1, c[0x0][0x37c] ;  /* 0x0000df00ff017b82 */ /* 0x000fe20000000800 */
[----:B------:R-:W0:Y:S01]  /*0010*/  S2R R0, SR_CTAID.X ;  /* 0x0000000000007919 */ /* 0x000e220000002500 */
[----:B------:R-:W1:Y:S01]  /*0020*/  LDCU.64 UR4, c[0x0][0x398] ;  /* 0x00007300ff0477ac */ /* 0x000e620008000a00 */
[----:B------:R-:W0:Y:S01]  /*0030*/  S2R R3, SR_TID.X ;  /* 0x0000000000037919 */ /* 0x000e220000002100 */
[----:B------:R-:W0:Y:S01]  /*0040*/  LDCU UR6, c[0x0][0x360] ;  /* 0x00006c00ff0677ac */ /* 0x000e220008000800 */
[----:B-1----:R-:W-:Y:S01]  /*0050*/  UIMAD UR4, UR5, UR4, URZ ;  /* 0x00000004050472a4 */ /* 0x002fe2000f8e02ff */
[----:B0-----:R-:W-:-:S05]  /*0060*/  IMAD R0, R0, UR6, R3 ;  /* 0x0000000600007c24 */ /* 0x001fca000f8e0203 */
[----:B------:R-:W-:-:S13]  /*0070*/  ISETP.GE.AND P0, PT, R0, UR4, PT ;  /* 0x0000000400007c0c */ /* 0x000fda000bf06270 */
[----:B------:R-:W-:Y:S05]  /*0080*/  @P0 EXIT ;  /* 0x000000000000094d */ /* 0x000fea0003800000 */
[----:B------:R-:W0:Y:S08]  /*0090*/  LDC.64 R16, c[0x0][0x358] ;  /* 0x0000d600ff107b82 */ /* 0x000e300000000a00 */
[----:B------:R-:W1:Y:S08]  /*00a0*/  LDC.64 R12, c[0x0][0x390] ;  /* 0x0000e400ff0c7b82 */ /* 0x000e700000000a00 */
[----:B------:R-:W2:Y:S08]  /*00b0*/  LDC.64 R8, c[0x0][0x380] ;  /* 0x0000e000ff087b82 */ /* 0x000eb00000000a00 */
[----:B------:R-:W3:Y:S02]  /*00c0*/  LDC.64 R10, c[0x0][0x388] ;  /* 0x0000e200ff0a7b82 */ /* 0x000ee40000000a00 */
.L_x_5:
[----:B0-----:R-:W-:Y:S01]  /*00d0*/  R2UR UR8, R16 ;  /* 0x00000000100872ca */ /* 0x001fe200000e0000 */
[----:B--2---:R-:W-:Y:S01]  /*00e0*/  IMAD.WIDE R2, R0, 0x4, R8 ;  /* 0x0000000400027825 */ /* 0x004fe200078e0208 */
[C---:B------:R-:W-:Y:S02]  /*00f0*/  R2UR UR9, R17.reuse ;  /* 0x00000000110972ca */ /* 0x040fe400000e0000 */
[----:B------:R-:W-:Y:S01]  /*0100*/  R2UR UR10, R16 ;  /* 0x00000000100a72ca */ /* 0x000fe200000e0000 */
[----:B---3--:R-:W-:Y:S01]  /*0110*/  IMAD.WIDE R4, R0, 0x4, R10 ;  /* 0x0000000400047825 */ /* 0x008fe200078e020a */
[----:B------:R-:W-:-:S09]  /*0120*/  R2UR UR11, R17 ;  /* 0x00000000110b72ca */ /* 0x000fd200000e0000 */
[----:B------:R-:W2:Y:S04]  /*0130*/  LDG.E R2, desc[UR8][R2.64] ;  /* 0x0000000802027981 */ /* 0x000ea8000c1e1900 */
[----:B------:R-:W2:Y:S01]  /*0140*/  LDG.E R5, desc[UR10][R4.64] ;  /* 0x0000000a04057981 */ /* 0x000ea2000c1e1900 */
[C---:B-1--4-:R-:W-:Y:S01]  /*0150*/  IMAD.WIDE R6, R0.reuse, 0x4, R12 ;  /* 0x0000000400067825 */ /* 0x052fe200078e020c */
[----:B------:R-:W-:-:S04]  /*0160*/  IADD3 R0, PT, PT, R0, UR6, RZ ;  /* 0x0000000600007c10 */ /* 0x000fc8000fffe0ff */
[----:B------:R-:W-:Y:S01]  /*0170*/  ISETP.GE.AND P0, PT, R0, UR4, PT ;  /* 0x0000000400007c0c */ /* 0x000fe2000bf06270 */
[----:B--2---:R-:W-:-:S05]  /*0180*/  FADD R15, R2, R5 ;  /* 0x00000005020f7221 */ /* 0x004fca0000000000 */
[----:B------:R4:W-:Y:S07]  /*0190*/  STG.E desc[UR8][R6.64], R15 ;  /* 0x0000000f06007986 */ /* 0x0009ee000c101908 */
[----:B------:R-:W-:Y:S05]  /*01a0*/  @!P0 BRA `(.L_x_5) ;  /* 0xfffffffc00c88947 */ /* 0x000fea000383ffff */
[----:B------:R-:W-:Y:S05]  /*01b0*/  EXIT ;  /* 0x000000000000794d */ /* 0x000fea0003800000 */
.L_x_6:
        /* <DEDUP_REMOVED lines=12> */
.L_x_8:


//--------------------- .nv.shared.reserved.0     --------------------------
	.section	.nv.shared.reserved.0,"aw",@nobits
	.weak		__nv_reservedSMEM_offset_0_alias
	.size		__nv_reservedSMEM_offset_0_alias, 0, 64
	.other		__nv_reservedSMEM_offset_0_alias,@"STO_CUDA_RESERVED_SHARED STV_DEFAULT"
__nv_reservedSMEM_offset_0_alias:
	.zero		0
	.zero		64


//--------------------- .nv.constant0._Z14cudaMatrixMultPfS_S_i --------------------------
	.section	.nv.constant0._Z14cudaMatrixMultPfS_S_i,"a",@progbits
	.sectionflags	@""
	.align	4
.nv.constant0._Z14cudaMatrixMultPfS_S_i:
	.zero		924


//--------------------- .nv.constant0._Z13cudaMatrixAddPfS_S_ii --------------------------
	.section	.nv.constant0._Z13cudaMatrixAddPfS_S_ii,"a",@progbits
	.sectionflags	@""
	.align	4
.nv.constant0._Z13cudaMatrixAddPfS_S_ii:
	.zero		928


//--------------------- SYMBOLS --------------------------

	.type		.nv.reservedSmem.offset0,@object
	.size		.nv.reservedSmem.offset0,0x4
